//
// Generated by NVIDIA NVVM Compiler
//
// Compiler Build ID: CL-36424714
// Cuda compilation tools, release 13.0, V13.0.88
// Based on NVVM 20.0.0
//

.version 9.0
.target sm_100
.address_size 64

	// .globl	_Z13countElementsPiS_ii
.extern .shared .align 16 .b8 sharedCounts[];
.extern .shared .align 16 .b8 prefixSum[];

.visible .entry _Z13countElementsPiS_ii(
	.param .u64 .ptr .align 1 _Z13countElementsPiS_ii_param_0,
	.param .u64 .ptr .align 1 _Z13countElementsPiS_ii_param_1,
	.param .u32 _Z13countElementsPiS_ii_param_2,
	.param .u32 _Z13countElementsPiS_ii_param_3
)
{
	.reg .pred 	%p<7>;
	.reg .b32 	%r<33>;
	.reg .b64 	%rd<9>;

	ld.param.u64 	%rd3, [_Z13countElementsPiS_ii_param_0];
	ld.param.u64 	%rd4, [_Z13countElementsPiS_ii_param_1];
	ld.param.u32 	%r12, [_Z13countElementsPiS_ii_param_2];
	ld.param.u32 	%r13, [_Z13countElementsPiS_ii_param_3];
	mov.u32 	%r32, %tid.x;
	setp.ge.s32 	%p1, %r32, %r13;
	@%p1 bra 	$L__BB0_3;
	mov.u32 	%r2, %ntid.x;
	mov.u32 	%r15, sharedCounts;
	mov.u32 	%r30, %r32;
$L__BB0_2:
	shl.b32 	%r14, %r30, 2;
	add.s32 	%r16, %r15, %r14;
	mov.b32 	%r17, 0;
	st.shared.u32 	[%r16], %r17;
	add.s32 	%r30, %r30, %r2;
	setp.lt.s32 	%p2, %r30, %r13;
	@%p2 bra 	$L__BB0_2;
$L__BB0_3:
	bar.sync 	0;
	mov.u32 	%r18, %ctaid.x;
	mov.u32 	%r5, %ntid.x;
	mad.lo.s32 	%r31, %r18, %r5, %r32;
	setp.ge.s32 	%p3, %r31, %r12;
	@%p3 bra 	$L__BB0_6;
	mov.u32 	%r19, %nctaid.x;
	mul.lo.s32 	%r7, %r5, %r19;
	cvta.to.global.u64 	%rd1, %rd3;
	mov.u32 	%r22, sharedCounts;
$L__BB0_5:
	mul.wide.s32 	%rd5, %r31, 4;
	add.s64 	%rd6, %rd1, %rd5;
	ld.global.u32 	%r20, [%rd6];
	shl.b32 	%r21, %r20, 2;
	add.s32 	%r23, %r22, %r21;
	atom.shared.add.u32 	%r24, [%r23], 1;
	add.s32 	%r31, %r31, %r7;
	setp.lt.s32 	%p4, %r31, %r12;
	@%p4 bra 	$L__BB0_5;
$L__BB0_6:
	setp.ge.s32 	%p5, %r32, %r13;
	bar.sync 	0;
	@%p5 bra 	$L__BB0_9;
	cvta.to.global.u64 	%rd2, %rd4;
	mov.u32 	%r26, sharedCounts;
$L__BB0_8:
	mul.wide.s32 	%rd7, %r32, 4;
	add.s64 	%rd8, %rd2, %rd7;
	shl.b32 	%r25, %r32, 2;
	add.s32 	%r27, %r26, %r25;
	ld.shared.u32 	%r28, [%r27];
	atom.global.add.u32 	%r29, [%rd8], %r28;
	add.s32 	%r32, %r32, %r5;
	setp.lt.s32 	%p6, %r32, %r13;
	@%p6 bra 	$L__BB0_8;
$L__BB0_9:
	ret;

}
	// .globl	_Z12sortElementsPiS_S_ii
.visible .entry _Z12sortElementsPiS_S_ii(
	.param .u64 .ptr .align 1 _Z12sortElementsPiS_S_ii_param_0,
	.param .u64 .ptr .align 1 _Z12sortElementsPiS_S_ii_param_1,
	.param .u64 .ptr .align 1 _Z12sortElementsPiS_S_ii_param_2,
	.param .u32 _Z12sortElementsPiS_S_ii_param_3,
	.param .u32 _Z12sortElementsPiS_S_ii_param_4
)
{
	.reg .pred 	%p<16>;
	.reg .b32 	%r<132>;
	.reg .b64 	%rd<13>;

	ld.param.u64 	%rd4, [_Z12sortElementsPiS_S_ii_param_0];
	ld.param.u64 	%rd5, [_Z12sortElementsPiS_S_ii_param_1];
	ld.param.u64 	%rd6, [_Z12sortElementsPiS_S_ii_param_2];
	ld.param.u32 	%r39, [_Z12sortElementsPiS_S_ii_param_3];
	ld.param.u32 	%r40, [_Z12sortElementsPiS_S_ii_param_4];
	mov.u32 	%r1, %tid.x;
	setp.ge.s32 	%p1, %r1, %r40;
	@%p1 bra 	$L__BB1_3;
	mov.u32 	%r2, %ntid.x;
	cvta.to.global.u64 	%rd1, %rd6;
	mov.u32 	%r43, prefixSum;
	mov.u32 	%r118, %r1;
$L__BB1_2:
	mul.wide.s32 	%rd7, %r118, 4;
	add.s64 	%rd8, %rd1, %rd7;
	ld.global.u32 	%r41, [%rd8];
	shl.b32 	%r42, %r118, 2;
	add.s32 	%r44, %r43, %r42;
	st.shared.u32 	[%r44], %r41;
	add.s32 	%r118, %r118, %r2;
	setp.lt.s32 	%p2, %r118, %r40;
	@%p2 bra 	$L__BB1_2;
$L__BB1_3:
	bar.sync 	0;
	setp.ne.s32 	%p3, %r1, 0;
	setp.lt.s32 	%p4, %r40, 1;
	or.pred  	%p5, %p3, %p4;
	@%p5 bra 	$L__BB1_16;
	and.b32  	%r5, %r40, 15;
	setp.lt.u32 	%p6, %r40, 16;
	mov.b32 	%r124, 0;
	mov.u32 	%r123, %r124;
	@%p6 bra 	$L__BB1_7;
	and.b32  	%r124, %r40, 2147483632;
	mov.u32 	%r48, prefixSum;
	add.s32 	%r119, %r48, 32;
	neg.s32 	%r120, %r124;
	mov.b32 	%r123, 0;
$L__BB1_6:
	.pragma "nounroll";
	ld.shared.v4.u32 	{%r49, %r50, %r51, %r52}, [%r119+-32];
	add.s32 	%r53, %r49, %r123;
	add.s32 	%r54, %r50, %r53;
	add.s32 	%r55, %r51, %r54;
	st.shared.v4.u32 	[%r119+-32], {%r123, %r53, %r54, %r55};
	add.s32 	%r56, %r52, %r55;
	ld.shared.v4.u32 	{%r57, %r58, %r59, %r60}, [%r119+-16];
	add.s32 	%r61, %r57, %r56;
	add.s32 	%r62, %r58, %r61;
	add.s32 	%r63, %r59, %r62;
	st.shared.v4.u32 	[%r119+-16], {%r56, %r61, %r62, %r63};
	add.s32 	%r64, %r60, %r63;
	ld.shared.v4.u32 	{%r65, %r66, %r67, %r68}, [%r119];
	add.s32 	%r69, %r65, %r64;
	add.s32 	%r70, %r66, %r69;
	add.s32 	%r71, %r67, %r70;
	st.shared.v4.u32 	[%r119], {%r64, %r69, %r70, %r71};
	add.s32 	%r72, %r68, %r71;
	ld.shared.v4.u32 	{%r73, %r74, %r75, %r76}, [%r119+16];
	add.s32 	%r77, %r73, %r72;
	add.s32 	%r78, %r74, %r77;
	add.s32 	%r79, %r75, %r78;
	st.shared.v4.u32 	[%r119+16], {%r72, %r77, %r78, %r79};
	add.s32 	%r123, %r76, %r79;
	add.s32 	%r120, %r120, 16;
	add.s32 	%r119, %r119, 64;
	setp.ne.s32 	%p7, %r120, 0;
	@%p7 bra 	$L__BB1_6;
$L__BB1_7:
	setp.eq.s32 	%p8, %r5, 0;
	@%p8 bra 	$L__BB1_16;
	and.b32  	%r16, %r40, 7;
	setp.lt.u32 	%p9, %r5, 8;
	@%p9 bra 	$L__BB1_10;
	shl.b32 	%r80, %r124, 2;
	mov.u32 	%r81, prefixSum;
	add.s32 	%r82, %r81, %r80;
	ld.shared.u32 	%r83, [%r82];
	st.shared.u32 	[%r82], %r123;
	add.s32 	%r84, %r83, %r123;
	ld.shared.u32 	%r85, [%r82+4];
	st.shared.u32 	[%r82+4], %r84;
	add.s32 	%r86, %r85, %r84;
	ld.shared.u32 	%r87, [%r82+8];
	st.shared.u32 	[%r82+8], %r86;
	add.s32 	%r88, %r87, %r86;
	ld.shared.u32 	%r89, [%r82+12];
	st.shared.u32 	[%r82+12], %r88;
	add.s32 	%r90, %r89, %r88;
	ld.shared.u32 	%r91, [%r82+16];
	st.shared.u32 	[%r82+16], %r90;
	add.s32 	%r92, %r91, %r90;
	ld.shared.u32 	%r93, [%r82+20];
	st.shared.u32 	[%r82+20], %r92;
	add.s32 	%r94, %r93, %r92;
	ld.shared.u32 	%r95, [%r82+24];
	st.shared.u32 	[%r82+24], %r94;
	add.s32 	%r96, %r95, %r94;
	ld.shared.u32 	%r97, [%r82+28];
	st.shared.u32 	[%r82+28], %r96;
	add.s32 	%r123, %r97, %r96;
	add.s32 	%r124, %r124, 8;
$L__BB1_10:
	setp.eq.s32 	%p10, %r16, 0;
	@%p10 bra 	$L__BB1_16;
	and.b32  	%r21, %r40, 3;
	setp.lt.u32 	%p11, %r16, 4;
	@%p11 bra 	$L__BB1_13;
	shl.b32 	%r98, %r124, 2;
	mov.u32 	%r99, prefixSum;
	add.s32 	%r100, %r99, %r98;
	ld.shared.u32 	%r101, [%r100];
	st.shared.u32 	[%r100], %r123;
	add.s32 	%r102, %r101, %r123;
	ld.shared.u32 	%r103, [%r100+4];
	st.shared.u32 	[%r100+4], %r102;
	add.s32 	%r104, %r103, %r102;
	ld.shared.u32 	%r105, [%r100+8];
	st.shared.u32 	[%r100+8], %r104;
	add.s32 	%r106, %r105, %r104;
	ld.shared.u32 	%r107, [%r100+12];
	st.shared.u32 	[%r100+12], %r106;
	add.s32 	%r123, %r107, %r106;
	add.s32 	%r124, %r124, 4;
$L__BB1_13:
	setp.eq.s32 	%p12, %r21, 0;
	@%p12 bra 	$L__BB1_16;
	shl.b32 	%r108, %r124, 2;
	mov.u32 	%r109, prefixSum;
	add.s32 	%r129, %r109, %r108;
	neg.s32 	%r128, %r21;
$L__BB1_15:
	.pragma "nounroll";
	ld.shared.u32 	%r110, [%r129];
	st.shared.u32 	[%r129], %r123;
	add.s32 	%r123, %r110, %r123;
	add.s32 	%r129, %r129, 4;
	add.s32 	%r128, %r128, 1;
	setp.ne.s32 	%p13, %r128, 0;
	@%p13 bra 	$L__BB1_15;
$L__BB1_16:
	bar.sync 	0;
	mov.u32 	%r111, %ctaid.x;
	mov.u32 	%r34, %ntid.x;
	mad.lo.s32 	%r131, %r111, %r34, %r1;
	setp.ge.s32 	%p14, %r131, %r39;
	@%p14 bra 	$L__BB1_19;
	mov.u32 	%r112, %nctaid.x;
	mul.lo.s32 	%r36, %r34, %r112;
	cvta.to.global.u64 	%rd2, %rd4;
	cvta.to.global.u64 	%rd3, %rd5;
	mov.u32 	%r115, prefixSum;
$L__BB1_18:
	mul.wide.s32 	%rd9, %r131, 4;
	add.s64 	%rd10, %rd2, %rd9;
	ld.global.u32 	%r113, [%rd10];
	shl.b32 	%r114, %r113, 2;
	add.s32 	%r116, %r115, %r114;
	atom.shared.add.u32 	%r117, [%r116], 1;
	mul.wide.s32 	%rd11, %r117, 4;
	add.s64 	%rd12, %rd3, %rd11;
	st.global.u32 	[%rd12], %r113;
	add.s32 	%r131, %r131, %r36;
	setp.lt.s32 	%p15, %r131, %r39;
	@%p15 bra 	$L__BB1_18;
$L__BB1_19:
	ret;

}


// ===== COMPILED SASS (sm_100) =====

	.target	sm_100

	.elftype	@"ET_EXEC"


//--------------------- .note.nv.tkinfo           --------------------------
	.section	.note.nv.tkinfo,"",@"SHT_NOTE"
	.sectionflags	@"SHF_NOTE_NV_TKINFO"
	.tkinfo
        /*0018*/ 	.word	0x00000002
        /*0030*/ 	.string	""
        /*0030*/ 	.string	"ptxas"
        /*0030*/ 	.string	"Cuda compilation tools, release 13.0, V13.0.88"
        /*0030*/ 	.string	"Build cuda_13.0.r13.0/compiler.36424714_0"
        /*0030*/ 	.string	"-arch sm_100 -m 64 "



//--------------------- .note.nv.cuinfo           --------------------------
	.section	.note.nv.cuinfo,"",@"SHT_NOTE"
	.sectionflags	@"SHF_NOTE_NV_CUINFO"
        /*0018*/ 	.short	0x0002
        /*001a*/ 	.short	0x0064
        /*001c*/ 	.short	0x0082
	.zero		2


//--------------------- .nv.info                  --------------------------
	.section	.nv.info,"",@"SHT_CUDA_INFO"
	.align	4


	//----- nvinfo : EIATTR_REGCOUNT
	.align		4
        /*0000*/ 	.byte	0x04, 0x2f
        /*0002*/ 	.short	(.L_1 - .L_0)
	.align		4
.L_0:
        /*0004*/ 	.word	index@(_Z13countElementsPiS_ii)
        /*0008*/ 	.word	0x0000000e


	//----- nvinfo : EIATTR_FRAME_SIZE
	.align		4
.L_1:
        /*000c*/ 	.byte	0x04, 0x11
        /*000e*/ 	.short	(.L_3 - .L_2)
	.align		4
.L_2:
        /*0010*/ 	.word	index@(_Z13countElementsPiS_ii)
        /*0014*/ 	.word	0x00000000


	//----- nvinfo : EIATTR_REGCOUNT
	.align		4
.L_3:
        /*0018*/ 	.byte	0x04, 0x2f
        /*001a*/ 	.short	(.L_5 - .L_4)
	.align		4
.L_4:
        /*001c*/ 	.word	index@(_Z12sortElementsPiS_S_ii)
        /*0020*/ 	.word	0x0000001c


	//----- nvinfo : EIATTR_FRAME_SIZE
	.align		4
.L_5:
        /*0024*/ 	.byte	0x04, 0x11
        /*0026*/ 	.short	(.L_7 - .L_6)
	.align		4
.L_6:
        /*0028*/ 	.word	index@(_Z12sortElementsPiS_S_ii)
        /*002c*/ 	.word	0x00000000


	//----- nvinfo : EIATTR_MIN_STACK_SIZE
	.align		4
.L_7:
        /*0030*/ 	.byte	0x04, 0x12
        /*0032*/ 	.short	(.L_9 - .L_8)
	.align		4
.L_8:
        /*0034*/ 	.word	index@(_Z12sortElementsPiS_S_ii)
        /*0038*/ 	.word	0x00000000


	//----- nvinfo : EIATTR_MIN_STACK_SIZE
	.align		4
.L_9:
        /*003c*/ 	.byte	0x04, 0x12
        /*003e*/ 	.short	(.L_11 - .L_10)
	.align		4
.L_10:
        /*0040*/ 	.word	index@(_Z13countElementsPiS_ii)
        /*0044*/ 	.word	0x00000000
.L_11:


//--------------------- .nv.compat                --------------------------
	.section	.nv.compat,"",@"SHT_CUDA_COMPAT_INFO"
	.align	4
        /*0000*/ 	.byte	0x02, 0x09, 0x00, 0x00, 0x02, 0x02, 0x01, 0x00, 0x02, 0x05, 0x05, 0x00, 0x03, 0x07, 0x01, 0x01
        /*0010*/ 	.byte	0x02, 0x03, 0x00, 0x00, 0x02, 0x06, 0x01, 0x00, 0x04, 0x0b, 0x08, 0x00, 0x09, 0x00, 0x00, 0x00
        /*0020*/ 	.byte	0x00, 0x00, 0x00, 0x00


//--------------------- .nv.info._Z12sortElementsPiS_S_ii --------------------------
	.section	.nv.info._Z12sortElementsPiS_S_ii,"",@"SHT_CUDA_INFO"
	.sectionflags	@""
	.align	4


	//----- nvinfo : EIATTR_CUDA_API_VERSION
	.align		4
        /*0000*/ 	.byte	0x04, 0x37
        /*0002*/ 	.short	(.L_13 - .L_12)
.L_12:
        /*0004*/ 	.word	0x00000082


	//----- nvinfo : EIATTR_KPARAM_INFO
	.align		4
.L_13:
        /*0008*/ 	.byte	0x04, 0x17
        /*000a*/ 	.short	(.L_15 - .L_14)
.L_14:
        /*000c*/ 	.word	0x00000000
        /*0010*/ 	.short	0x0004
        /*0012*/ 	.short	0x001c
        /*0014*/ 	.byte	0x00, 0xf0, 0x11, 0x00


	//----- nvinfo : EIATTR_KPARAM_INFO
	.align		4
.L_15:
        /*0018*/ 	.byte	0x04, 0x17
        /*001a*/ 	.short	(.L_17 - .L_16)
.L_16:
        /*001c*/ 	.word	0x00000000
        /*0020*/ 	.short	0x0003
        /*0022*/ 	.short	0x0018
        /*0024*/ 	.byte	0x00, 0xf0, 0x11, 0x00


	//----- nvinfo : EIATTR_KPARAM_INFO
	.align		4
.L_17:
        /*0028*/ 	.byte	0x04, 0x17
        /*002a*/ 	.short	(.L_19 - .L_18)
.L_18:
        /*002c*/ 	.word	0x00000000
        /*0030*/ 	.short	0x0002
        /*0032*/ 	.short	0x0010
        /*0034*/ 	.byte	0x00, 0xf5, 0x21, 0x00


	//----- nvinfo : EIATTR_KPARAM_INFO
	.align		4
.L_19:
        /*0038*/ 	.byte	0x04, 0x17
        /*003a*/ 	.short	(.L_21 - .L_20)
.L_20:
        /*003c*/ 	.word	0x00000000
        /*0040*/ 	.short	0x0001
        /*0042*/ 	.short	0x0008
        /*0044*/ 	.byte	0x00, 0xf5, 0x21, 0x00


	//----- nvinfo : EIATTR_KPARAM_INFO
	.align		4
.L_21:
        /*0048*/ 	.byte	0x04, 0x17
        /*004a*/ 	.short	(.L_23 - .L_22)
.L_22:
        /*004c*/ 	.word	0x00000000
        /*0050*/ 	.short	0x0000
        /*0052*/ 	.short	0x0000
        /*0054*/ 	.byte	0x00, 0xf5, 0x21, 0x00


	//----- nvinfo : EIATTR_SPARSE_MMA_MASK
	.align		4
.L_23:
        /*0058*/ 	.byte	0x03, 0x50
        /*005a*/ 	.short	0x0000


	//----- nvinfo : EIATTR_MAXREG_COUNT
	.align		4
        /*005c*/ 	.byte	0x03, 0x1b
        /*005e*/ 	.short	0x00ff


	//----- nvinfo : EIATTR_NUM_BARRIERS
	.align		4
        /*0060*/ 	.byte	0x02, 0x4c
        /*0062*/ 	.byte	0x01
	.zero		1


	//----- nvinfo : EIATTR_MERCURY_ISA_VERSION
	.align		4
        /*0064*/ 	.byte	0x03, 0x5f
        /*0066*/ 	.short	0x0101


	//----- nvinfo : EIATTR_VRC_CTA_INIT_COUNT
	.align		4
        /*0068*/ 	.byte	0x02, 0x4a
	.zero		1
	.zero		1


	//----- nvinfo : EIATTR_EXIT_INSTR_OFFSETS
	.align		4
        /*006c*/ 	.byte	0x04, 0x1c
        /*006e*/ 	.short	(.L_25 - .L_24)


	//   ....[0]....
.L_24:
        /*0070*/ 	.word	0x000008f0


	//   ....[1]....
        /*0074*/ 	.word	0x00000a20


	//----- nvinfo : EIATTR_CRS_STACK_SIZE
	.align		4
.L_25:
        /*0078*/ 	.byte	0x04, 0x1e
        /*007a*/ 	.short	(.L_27 - .L_26)
.L_26:
        /*007c*/ 	.word	0x00000000


	//----- nvinfo : EIATTR_CBANK_PARAM_SIZE
	.align		4
.L_27:
        /*0080*/ 	.byte	0x03, 0x19
        /*0082*/ 	.short	0x0020


	//----- nvinfo : EIATTR_PARAM_CBANK
	.align		4
        /*0084*/ 	.byte	0x04, 0x0a
        /*0086*/ 	.short	(.L_29 - .L_28)
	.align		4
.L_28:
        /*0088*/ 	.word	index@(.nv.constant0._Z12sortElementsPiS_S_ii)
        /*008c*/ 	.short	0x0380
        /*008e*/ 	.short	0x0020


	//----- nvinfo : EIATTR_SW_WAR
	.align		4
.L_29:
        /*0090*/ 	.byte	0x04, 0x36
        /*0092*/ 	.short	(.L_31 - .L_30)
.L_30:
        /*0094*/ 	.word	0x00000008
.L_31:


//--------------------- .nv.info._Z13countElementsPiS_ii --------------------------
	.section	.nv.info._Z13countElementsPiS_ii,"",@"SHT_CUDA_INFO"
	.sectionflags	@""
	.align	4


	//----- nvinfo : EIATTR_CUDA_API_VERSION
	.align		4
        /*0000*/ 	.byte	0x04, 0x37
        /*0002*/ 	.short	(.L_33 - .L_32)
.L_32:
        /*0004*/ 	.word	0x00000082


	//----- nvinfo : EIATTR_KPARAM_INFO
	.align		4
.L_33:
        /*0008*/ 	.byte	0x04, 0x17
        /*000a*/ 	.short	(.L_35 - .L_34)
.L_34:
        /*000c*/ 	.word	0x00000000
        /*0010*/ 	.short	0x0003
        /*0012*/ 	.short	0x0014
        /*0014*/ 	.byte	0x00, 0xf0, 0x11, 0x00


	//----- nvinfo : EIATTR_KPARAM_INFO
	.align		4
.L_35:
        /*0018*/ 	.byte	0x04, 0x17
        /*001a*/ 	.short	(.L_37 - .L_36)
.L_36:
        /*001c*/ 	.word	0x00000000
        /*0020*/ 	.short	0x0002
        /*0022*/ 	.short	0x0010
        /*0024*/ 	.byte	0x00, 0xf0, 0x11, 0x00


	//----- nvinfo : EIATTR_KPARAM_INFO
	.align		4
.L_37:
        /*0028*/ 	.byte	0x04, 0x17
        /*002a*/ 	.short	(.L_39 - .L_38)
.L_38:
        /*002c*/ 	.word	0x00000000
        /*0030*/ 	.short	0x0001
        /*0032*/ 	.short	0x0008
        /*0034*/ 	.byte	0x00, 0xf5, 0x21, 0x00


	//----- nvinfo : EIATTR_KPARAM_INFO
	.align		4
.L_39:
        /*0038*/ 	.byte	0x04, 0x17
        /*003a*/ 	.short	(.L_41 - .L_40)
.L_40:
        /*003c*/ 	.word	0x00000000
        /*0040*/ 	.short	0x0000
        /*0042*/ 	.short	0x0000
        /*0044*/ 	.byte	0x00, 0xf5, 0x21, 0x00


	//----- nvinfo : EIATTR_SPARSE_MMA_MASK
	.align		4
.L_41:
        /*0048*/ 	.byte	0x03, 0x50
        /*004a*/ 	.short	0x0000


	//----- nvinfo : EIATTR_MAXREG_COUNT
	.align		4
        /*004c*/ 	.byte	0x03, 0x1b
        /*004e*/ 	.short	0x00ff


	//----- nvinfo : EIATTR_NUM_BARRIERS
	.align		4
        /*0050*/ 	.byte	0x02, 0x4c
        /*0052*/ 	.byte	0x01
	.zero		1


	//----- nvinfo : EIATTR_MERCURY_ISA_VERSION
	.align		4
        /*0054*/ 	.byte	0x03, 0x5f
        /*0056*/ 	.short	0x0101


	//----- nvinfo : EIATTR_VRC_CTA_INIT_COUNT
	.align		4
        /*0058*/ 	.byte	0x02, 0x4a
	.zero		1
	.zero		1


	//----- nvinfo : EIATTR_EXIT_INSTR_OFFSETS
	.align		4
        /*005c*/ 	.byte	0x04, 0x1c
        /*005e*/ 	.short	(.L_43 - .L_42)


	//   ....[0]....
.L_42:
        /*0060*/ 	.word	0x000002a0


	//   ....[1]....
        /*0064*/ 	.word	0x00000360


	//----- nvinfo : EIATTR_CRS_STACK_SIZE
	.align		4
.L_43:
        /*0068*/ 	.byte	0x04, 0x1e
        /*006a*/ 	.short	(.L_45 - .L_44)
.L_44:
        /*006c*/ 	.word	0x00000000


	//----- nvinfo : EIATTR_CBANK_PARAM_SIZE
	.align		4
.L_45:
        /*0070*/ 	.byte	0x03, 0x19
        /*0072*/ 	.short	0x0018


	//----- nvinfo : EIATTR_PARAM_CBANK
	.align		4
        /*0074*/ 	.byte	0x04, 0x0a
        /*0076*/ 	.short	(.L_47 - .L_46)
	.align		4
.L_46:
        /*0078*/ 	.word	index@(.nv.constant0._Z13countElementsPiS_ii)
        /*007c*/ 	.short	0x0380
        /*007e*/ 	.short	0x0018


	//----- nvinfo : EIATTR_SW_WAR
	.align		4
.L_47:
        /*0080*/ 	.byte	0x04, 0x36
        /*0082*/ 	.short	(.L_49 - .L_48)
.L_48:
        /*0084*/ 	.word	0x00000008
.L_49:


//--------------------- .nv.callgraph             --------------------------
	.section	.nv.callgraph,"",@"SHT_CUDA_CALLGRAPH"
	.align	4
	.sectionentsize	8
	.align		4
        /*0000*/ 	.word	0x00000000
	.align		4
        /*0004*/ 	.word	0xffffffff
	.align		4
        /*0008*/ 	.word	0x00000000
	.align		4
        /*000c*/ 	.word	0xfffffffe
	.align		4
        /*0010*/ 	.word	0x00000000
	.align		4
        /*0014*/ 	.word	0xfffffffd
	.align		4
        /*0018*/ 	.word	0x00000000
	.align		4
        /*001c*/ 	.word	0xfffffffc


//--------------------- .text._Z12sortElementsPiS_S_ii --------------------------
	.section	.text._Z12sortElementsPiS_S_ii,"ax",@progbits
	.align	128
        .global         _Z12sortElementsPiS_S_ii
        .type           _Z12sortElementsPiS_S_ii,@function
        .size           _Z12sortElementsPiS_S_ii,(.L_x_20 - _Z12sortElementsPiS_S_ii)
        .other          _Z12sortElementsPiS_S_ii,@"STO_CUDA_ENTRY STV_DEFAULT"
_Z12sortElementsPiS_S_ii:
.text._Z12sortElementsPiS_S_ii:
[----:B------:R-:W-:Y:S01]  /*0000*/  LDC R1, c[0x0][0x37c] ;  /* 0x0000df00ff017b82 */ /* 0x000fe20000000800 */
[----:B------:R-:W0:Y:S07]  /*0010*/  S2R R3, SR_TID.X ;  /* 0x0000000000037919 */ /* 0x000e2e0000002100 */
[----:B------:R-:W0:Y:S01]  /*0020*/  LDC R0, c[0x0][0x39c] ;  /* 0x0000e700ff007b82 */ /* 0x000e220000000800 */
[----:B------:R-:W1:Y:S01]  /*0030*/  LDCU.64 UR6, c[0x0][0x358] ;  /* 0x00006b00ff0677ac */ /* 0x000e620008000a00 */
[----:B------:R-:W-:Y:S01]  /*0040*/  BSSY.RECONVERGENT B0, `(.L_x_0) ;  /* 0x0000010000007945 */ /* 0x000fe20003800200 */
[----:B0-----:R-:W-:-:S13]  /*0050*/  ISETP.GE.AND P0, PT, R3, R0, PT ;  /* 0x000000000300720c */ /* 0x001fda0003f06270 */
[----:B-1----:R-:W-:Y:S05]  /*0060*/  @P0 BRA `(.L_x_1) ;  /* 0x0000000000340947 */ /* 0x002fea0003800000 */
[----:B------:R-:W0:Y:S01]  /*0070*/  S2R R5, SR_CgaCtaId ;  /* 0x0000000000057919 */ /* 0x000e220000008800 */
[----:B------:R-:W1:Y:S01]  /*0080*/  LDC R8, c[0x0][0x360] ;  /* 0x0000d800ff087b82 */ /* 0x000e620000000800 */
[----:B------:R-:W-:Y:S01]  /*0090*/  MOV R2, 0x400 ;  /* 0x0000040000027802 */ /* 0x000fe20000000f00 */
[----:B------:R-:W-:-:S06]  /*00a0*/  IMAD.MOV.U32 R9, RZ, RZ, R3 ;  /* 0x000000ffff097224 */ /* 0x000fcc00078e0003 */
[----:B------:R-:W2:Y:S01]  /*00b0*/  LDC.64 R6, c[0x0][0x390] ;  /* 0x0000e400ff067b82 */ /* 0x000ea20000000a00 */
[----:B0-----:R-:W-:-:S07]  /*00c0*/  LEA R2, R5, R2, 0x18 ;  /* 0x0000000205027211 */ /* 0x001fce00078ec0ff */
.L_x_2:
[----:B0-2---:R-:W-:-:S06]  /*00d0*/  IMAD.WIDE R4, R9, 0x4, R6 ;  /* 0x0000000409047825 */ /* 0x005fcc00078e0206 */
[----:B------:R-:W2:Y:S01]  /*00e0*/  LDG.E R4, desc[UR6][R4.64] ;  /* 0x0000000604047981 */ /* 0x000ea2000c1e1900 */
[----:B------:R-:W-:Y:S02]  /*00f0*/  IMAD R11, R9, 0x4, R2 ;  /* 0x00000004090b7824 */ /* 0x000fe400078e0202 */
[----:B-1----:R-:W-:-:S05]  /*0100*/  IMAD.IADD R9, R8, 0x1, R9 ;  /* 0x0000000108097824 */ /* 0x002fca00078e0209 */
[----:B------:R-:W-:Y:S01]  /*0110*/  ISETP.GE.AND P0, PT, R9, R0, PT ;  /* 0x000000000900720c */ /* 0x000fe20003f06270 */
[----:B--2---:R0:W-:-:S12]  /*0120*/  STS [R11], R4 ;  /* 0x000000040b007388 */ /* 0x0041d80000000800 */
[----:B------:R-:W-:Y:S05]  /*0130*/  @!P0 BRA `(.L_x_2) ;  /* 0xfffffffc00e48947 */ /* 0x000fea000383ffff */
.L_x_1:
[----:B------:R-:W-:Y:S05]  /*0140*/  BSYNC.RECONVERGENT B0 ;  /* 0x0000000000007941 */ /* 0x000fea0003800200 */
.L_x_0:
[----:B------:R-:W-:Y:S01]  /*0150*/  BAR.SYNC.DEFER_BLOCKING 0x0 ;  /* 0x0000000000007b1d */ /* 0x000fe20000010000 */
[----:B------:R-:W-:-:S04]  /*0160*/  ISETP.GE.AND P0, PT, R0, 0x1, PT ;  /* 0x000000010000780c */ /* 0x000fc80003f06270 */
[----:B------:R-:W-:Y:S01]  /*0170*/  ISETP.NE.OR P0, PT, R3, RZ, !P0 ;  /* 0x000000ff0300720c */ /* 0x000fe20004705670 */
[----:B------:R-:W-:-:S12]  /*0180*/  BSSY.RECONVERGENT B0, `(.L_x_3) ;  /* 0x0000070000007945 */ /* 0x000fd80003800200 */
[----:B------:R-:W-:Y:S05]  /*0190*/  @P0 BRA `(.L_x_4) ;  /* 0x0000000400b80947 */ /* 0x000fea0003800000 */
[C---:B------:R-:W-:Y:S01]  /*01a0*/  ISETP.GE.U32.AND P1, PT, R0.reuse, 0x10, PT ;  /* 0x000000100000780c */ /* 0x040fe20003f26070 */
[----:B------:R-:W-:Y:S01]  /*01b0*/  HFMA2 R24, -RZ, RZ, 0, 0 ;  /* 0x00000000ff187431 */ /* 0x000fe200000001ff */
[----:B------:R-:W-:Y:S01]  /*01c0*/  LOP3.LUT R25, R0, 0xf, RZ, 0xc0, !PT ;  /* 0x0000000f00197812 */ /* 0x000fe200078ec0ff */
[----:B------:R-:W-:-:S03]  /*01d0*/  IMAD.MOV.U32 R12, RZ, RZ, RZ ;  /* 0x000000ffff0c7224 */ /* 0x000fc600078e00ff */
[----:B------:R-:W-:-:S07]  /*01e0*/  ISETP.NE.AND P0, PT, R25, RZ, PT ;  /* 0x000000ff1900720c */ /* 0x000fce0003f05270 */
[----:B------:R-:W-:Y:S06]  /*01f0*/  @!P1 BRA `(.L_x_5) ;  /* 0x00000000008c9947 */ /* 0x000fec0003800000 */
[----:B------:R-:W1:Y:S01]  /*0200*/  S2UR UR5, SR_CgaCtaId ;  /* 0x00000000000579c3 */ /* 0x000e620000008800 */
[----:B------:R-:W-:Y:S01]  /*0210*/  LOP3.LUT R24, R0, 0x7ffffff0, RZ, 0xc0, !PT ;  /* 0x7ffffff000187812 */ /* 0x000fe200078ec0ff */
[----:B------:R-:W-:Y:S01]  /*0220*/  UMOV UR4, 0x400 ;  /* 0x0000040000047882 */ /* 0x000fe20000000000 */
[----:B------:R-:W-:-:S03]  /*0230*/  IMAD.MOV.U32 R12, RZ, RZ, RZ ;  /* 0x000000ffff0c7224 */ /* 0x000fc600078e00ff */
[----:B------:R-:W-:Y:S01]  /*0240*/  IMAD.MOV R2, RZ, RZ, -R24 ;  /* 0x000000ffff027224 */ /* 0x000fe200078e0a18 */
[----:B-1----:R-:W-:-:S04]  /*0250*/  ULEA UR4, UR5, UR4, 0x18 ;  /* 0x0000000405047291 */ /* 0x002fc8000f8ec0ff */
[----:B------:R-:W-:-:S12]  /*0260*/  UIADD3 UR4, UPT, UPT, UR4, 0x20, URZ ;  /* 0x0000002004047890 */ /* 0x000fd8000fffe0ff */
.L_x_6:
[----:B01----:R-:W0:Y:S01]  /*0270*/  LDS.128 R8, [UR4+-0x20] ;  /* 0xffffe004ff087984 */ /* 0x003e220008000c00 */
[----:B------:R-:W-:-:S03]  /*0280*/  IADD3 R2, PT, PT, R2, 0x10, RZ ;  /* 0x0000001002027810 */ /* 0x000fc60007ffe0ff */
[----:B------:R-:W1:Y:S01]  /*0290*/  LDS.128 R20, [UR4+-0x10] ;  /* 0xfffff004ff147984 */ /* 0x000e620008000c00 */
[----:B------:R-:W-:-:S03]  /*02a0*/  ISETP.NE.AND P1, PT, R2, RZ, PT ;  /* 0x000000ff0200720c */ /* 0x000fc60003f25270 */
[----:B------:R-:W2:Y:S04]  /*02b0*/  LDS.128 R16, [UR4] ;  /* 0x00000004ff107984 */ /* 0x000ea80008000c00 */
[----:B------:R-:W3:Y:S01]  /*02c0*/  LDS.128 R4, [UR4+0x10] ;  /* 0x00001004ff047984 */ /* 0x000ee20008000c00 */
[----:B0-----:R-:W-:-:S05]  /*02d0*/  IADD3 R13, PT, PT, R8, R12, RZ ;  /* 0x0000000c080d7210 */ /* 0x001fca0007ffe0ff */
[----:B------:R-:W-:-:S04]  /*02e0*/  IMAD.IADD R14, R9, 0x1, R13 ;  /* 0x00000001090e7824 */ /* 0x000fc800078e020d */
[----:B------:R-:W-:-:S04]  /*02f0*/  IMAD.IADD R15, R10, 0x1, R14 ;  /* 0x000000010a0f7824 */ /* 0x000fc800078e020e */
[----:B------:R-:W-:Y:S01]  /*0300*/  IMAD.IADD R8, R11, 0x1, R15 ;  /* 0x000000010b087824 */ /* 0x000fe200078e020f */
[----:B------:R0:W-:Y:S04]  /*0310*/  STS.128 [UR4+-0x20], R12 ;  /* 0xffffe00cff007988 */ /* 0x0001e80008000c04 */
[----:B-1----:R-:W-:-:S05]  /*0320*/  IADD3 R9, PT, PT, R8, R20, RZ ;  /* 0x0000001408097210 */ /* 0x002fca0007ffe0ff */
[----:B------:R-:W-:-:S04]  /*0330*/  IMAD.IADD R10, R21, 0x1, R9 ;  /* 0x00000001150a7824 */ /* 0x000fc800078e0209 */
[----:B------:R-:W-:-:S04]  /*0340*/  IMAD.IADD R11, R22, 0x1, R10 ;  /* 0x00000001160b7824 */ /* 0x000fc800078e020a */
[----:B------:R-:W-:Y:S01]  /*0350*/  IMAD.IADD R20, R23, 0x1, R11 ;  /* 0x0000000117147824 */ /* 0x000fe200078e020b */
[----:B------:R1:W-:Y:S04]  /*0360*/  STS.128 [UR4+-0x10], R8 ;  /* 0xfffff008ff007988 */ /* 0x0003e80008000c04 */
[----:B--2---:R-:W-:-:S05]  /*0370*/  IADD3 R21, PT, PT, R20, R16, RZ ;  /* 0x0000001014157210 */ /* 0x004fca0007ffe0ff */
[----:B------:R-:W-:-:S04]  /*0380*/  IMAD.IADD R22, R17, 0x1, R21 ;  /* 0x0000000111167824 */ /* 0x000fc800078e0215 */
[----:B------:R-:W-:-:S04]  /*0390*/  IMAD.IADD R23, R18, 0x1, R22 ;  /* 0x0000000112177824 */ /* 0x000fc800078e0216 */
[----:B------:R-:W-:Y:S01]  /*03a0*/  IMAD.IADD R16, R19, 0x1, R23 ;  /* 0x0000000113107824 */ /* 0x000fe200078e0217 */
[----:B------:R1:W-:Y:S04]  /*03b0*/  STS.128 [UR4], R20 ;  /* 0x00000014ff007988 */ /* 0x0003e80008000c04 */
[----:B---3--:R-:W-:-:S05]  /*03c0*/  IADD3 R17, PT, PT, R16, R4, RZ ;  /* 0x0000000410117210 */ /* 0x008fca0007ffe0ff */
[----:B------:R-:W-:-:S04]  /*03d0*/  IMAD.IADD R18, R5, 0x1, R17 ;  /* 0x0000000105127824 */ /* 0x000fc800078e0211 */
[----:B------:R-:W-:-:S04]  /*03e0*/  IMAD.IADD R19, R6, 0x1, R18 ;  /* 0x0000000106137824 */ /* 0x000fc800078e0212 */
[----:B0-----:R-:W-:Y:S01]  /*03f0*/  IMAD.IADD R12, R7, 0x1, R19 ;  /* 0x00000001070c7824 */ /* 0x001fe200078e0213 */
[----:B------:R1:W-:Y:S01]  /*0400*/  STS.128 [UR4+0x10], R16 ;  /* 0x00001010ff007988 */ /* 0x0003e20008000c04 */
[----:B------:R-:W-:Y:S01]  /*0410*/  UIADD3 UR4, UPT, UPT, UR4, 0x40, URZ ;  /* 0x0000004004047890 */ /* 0x000fe2000fffe0ff */
[----:B------:R-:W-:Y:S11]  /*0420*/  @P1 BRA `(.L_x_6) ;  /* 0xfffffffc00901947 */ /* 0x000ff6000383ffff */
.L_x_5:
[----:B------:R-:W-:Y:S05]  /*0430*/  @!P0 BRA `(.L_x_4) ;  /* 0x0000000400108947 */ /* 0x000fea0003800000 */
[----:B------:R-:W-:Y:S02]  /*0440*/  ISETP.GE.U32.AND P0, PT, R25, 0x8, PT ;  /* 0x000000081900780c */ /* 0x000fe40003f06070 */
[----:B-1----:R-:W-:-:S04]  /*0450*/  LOP3.LUT R18, R0, 0x7, RZ, 0xc0, !PT ;  /* 0x0000000700127812 */ /* 0x002fc800078ec0ff */
[----:B------:R-:W-:-:S07]  /*0460*/  ISETP.NE.AND P1, PT, R18, RZ, PT ;  /* 0x000000ff1200720c */ /* 0x000fce0003f25270 */
[----:B------:R-:W-:Y:S06]  /*0470*/  @!P0 BRA `(.L_x_7) ;  /* 0x0000000000748947 */ /* 0x000fec0003800000 */
[----:B------:R-:W1:Y:S01]  /*0480*/  S2R R5, SR_CgaCtaId ;  /* 0x0000000000057919 */ /* 0x000e620000008800 */
[----:B------:R-:W-:-:S04]  /*0490*/  MOV R2, 0x400 ;  /* 0x0000040000027802 */ /* 0x000fc80000000f00 */
[----:B-1----:R-:W-:-:S05]  /*04a0*/  LEA R5, R5, R2, 0x18 ;  /* 0x0000000205057211 */ /* 0x002fca00078ec0ff */
[C---:B------:R-:W-:Y:S02]  /*04b0*/  IMAD R5, R24.reuse, 0x4, R5 ;  /* 0x0000000418057824 */ /* 0x040fe400078e0205 */
[----:B------:R-:W-:-:S03]  /*04c0*/  VIADD R24, R24, 0x8 ;  /* 0x0000000818187836 */ /* 0x000fc60000000000 */
[----:B------:R-:W1:Y:S04]  /*04d0*/  LDS R7, [R5] ;  /* 0x0000000005077984 */ /* 0x000e680000000800 */
[----:B0-----:R-:W0:Y:S04]  /*04e0*/  LDS R11, [R5+0x4] ;  /* 0x00000400050b7984 */ /* 0x001e280000000800 */
[----:B------:R-:W2:Y:S04]  /*04f0*/  LDS R13, [R5+0x8] ;  /* 0x00000800050d7984 */ /* 0x000ea80000000800 */
[----:B------:R-:W3:Y:S04]  /*0500*/  LDS R15, [R5+0xc] ;  /* 0x00000c00050f7984 */ /* 0x000ee80000000800 */
[----:B------:R-:W4:Y:S04]  /*0510*/  LDS R9, [R5+0x10] ;  /* 0x0000100005097984 */ /* 0x000f280000000800 */
[----:B------:R-:W5:Y:S04]  /*0520*/  LDS R17, [R5+0x14] ;  /* 0x0000140005117984 */ /* 0x000f680000000800 */
[----:B------:R-:W5:Y:S04]  /*0530*/  LDS R19, [R5+0x18] ;  /* 0x0000180005137984 */ /* 0x000f680000000800 */
[----:B------:R-:W-:Y:S01]  /*0540*/  STS [R5], R12 ;  /* 0x0000000c05007388 */ /* 0x000fe20000000800 */
[----:B-1----:R-:W-:-:S03]  /*0550*/  IADD3 R2, PT, PT, R12, R7, RZ ;  /* 0x000000070c027210 */ /* 0x002fc60007ffe0ff */
[----:B------:R-:W1:Y:S02]  /*0560*/  LDS R7, [R5+0x1c] ;  /* 0x00001c0005077984 */ /* 0x000e640000000800 */
[----:B0-----:R-:W-:Y:S02]  /*0570*/  IMAD.IADD R4, R2, 0x1, R11 ;  /* 0x0000000102047824 */ /* 0x001fe400078e020b */
[----:B------:R0:W-:Y:S02]  /*0580*/  STS [R5+0x4], R2 ;  /* 0x0000040205007388 */ /* 0x0001e40000000800 */
[----:B--2---:R-:W-:Y:S02]  /*0590*/  IMAD.IADD R6, R4, 0x1, R13 ;  /* 0x0000000104067824 */ /* 0x004fe400078e020d */
[----:B------:R0:W-:Y:S03]  /*05a0*/  STS [R5+0x8], R4 ;  /* 0x0000080405007388 */ /* 0x0001e60000000800 */
[----:B---3--:R-:W-:Y:S01]  /*05b0*/  IADD3 R8, PT, PT, R6, R15, RZ ;  /* 0x0000000f06087210 */ /* 0x008fe20007ffe0ff */
[----:B------:R0:W-:Y:S04]  /*05c0*/  STS [R5+0xc], R6 ;  /* 0x00000c0605007388 */ /* 0x0001e80000000800 */
[----:B----4-:R-:W-:Y:S01]  /*05d0*/  IMAD.IADD R10, R8, 0x1, R9 ;  /* 0x00000001080a7824 */ /* 0x010fe200078e0209 */
[----:B------:R0:W-:Y:S03]  /*05e0*/  STS [R5+0x10], R8 ;  /* 0x0000100805007388 */ /* 0x0001e60000000800 */
[----:B-----5:R-:W-:Y:S01]  /*05f0*/  IMAD.IADD R14, R10, 0x1, R17 ;  /* 0x000000010a0e7824 */ /* 0x020fe200078e0211 */
[----:B------:R0:W-:Y:S04]  /*0600*/  STS [R5+0x14], R10 ;  /* 0x0000140a05007388 */ /* 0x0001e80000000800 */
[----:B------:R-:W-:Y:S01]  /*0610*/  IADD3 R16, PT, PT, R14, R19, RZ ;  /* 0x000000130e107210 */ /* 0x000fe20007ffe0ff */
[----:B------:R0:W-:Y:S04]  /*0620*/  STS [R5+0x18], R14 ;  /* 0x0000180e05007388 */ /* 0x0001e80000000800 */
[----:B------:R0:W-:Y:S02]  /*0630*/  STS [R5+0x1c], R16 ;  /* 0x00001c1005007388 */ /* 0x0001e40000000800 */
[----:B01----:R-:W-:-:S07]  /*0640*/  IMAD.IADD R12, R16, 0x1, R7 ;  /* 0x00000001100c7824 */ /* 0x003fce00078e0207 */
.L_x_7:
[----:B------:R-:W-:Y:S05]  /*0650*/  @!P1 BRA `(.L_x_4) ;  /* 0x0000000000889947 */ /* 0x000fea0003800000 */
[----:B------:R-:W-:Y:S02]  /*0660*/  ISETP.GE.U32.AND P0, PT, R18, 0x4, PT ;  /* 0x000000041200780c */ /* 0x000fe40003f06070 */
[----:B------:R-:W-:-:S04]  /*0670*/  LOP3.LUT R0, R0, 0x3, RZ, 0xc0, !PT ;  /* 0x0000000300007812 */ /* 0x000fc800078ec0ff */
[----:B------:R-:W-:-:S07]  /*0680*/  ISETP.NE.AND P1, PT, R0, RZ, PT ;  /* 0x000000ff0000720c */ /* 0x000fce0003f25270 */
[----:B------:R-:W-:Y:S06]  /*0690*/  @!P0 BRA `(.L_x_8) ;  /* 0x0000000000448947 */ /* 0x000fec0003800000 */
[----:B------:R-:W1:Y:S01]  /*06a0*/  S2R R5, SR_CgaCtaId ;  /* 0x0000000000057919 */ /* 0x000e620000008800 */
[----:B------:R-:W-:-:S04]  /*06b0*/  MOV R2, 0x400 ;  /* 0x0000040000027802 */ /* 0x000fc80000000f00 */
[----:B-1----:R-:W-:-:S04]  /*06c0*/  LEA R5, R5, R2, 0x18 ;  /* 0x0000000205057211 */ /* 0x002fc800078ec0ff */
[C---:B0-----:R-:W-:Y:S01]  /*06d0*/  LEA R11, R24.reuse, R5, 0x2 ;  /* 0x00000005180b7211 */ /* 0x041fe200078e10ff */
[----:B------:R-:W-:-:S04]  /*06e0*/  VIADD R24, R24, 0x4 ;  /* 0x0000000418187836 */ /* 0x000fc80000000000 */
[----:B------:R-:W0:Y:S04]  /*06f0*/  LDS R5, [R11] ;  /* 0x000000000b057984 */ /* 0x000e280000000800 */
[----:B------:R-:W1:Y:S04]  /*0700*/  LDS R2, [R11+0x4] ;  /* 0x000004000b027984 */ /* 0x000e680000000800 */
[----:B------:R-:W2:Y:S04]  /*0710*/  LDS R7, [R11+0x8] ;  /* 0x000008000b077984 */ /* 0x000ea80000000800 */
[----:B------:R-:W3:Y:S04]  /*0720*/  LDS R9, [R11+0xc] ;  /* 0x00000c000b097984 */ /* 0x000ee80000000800 */
[----:B------:R3:W-:Y:S01]  /*0730*/  STS [R11], R12 ;  /* 0x0000000c0b007388 */ /* 0x0007e20000000800 */
[----:B0-----:R-:W-:-:S04]  /*0740*/  IMAD.IADD R5, R12, 0x1, R5 ;  /* 0x000000010c057824 */ /* 0x001fc800078e0205 */
[----:B-1----:R-:W-:Y:S01]  /*0750*/  IMAD.IADD R2, R5, 0x1, R2 ;  /* 0x0000000105027824 */ /* 0x002fe200078e0202 */
[----:B------:R1:W-:Y:S04]  /*0760*/  STS [R11+0x4], R5 ;  /* 0x000004050b007388 */ /* 0x0003e80000000800 */
[----:B--2---:R-:W-:Y:S01]  /*0770*/  IADD3 R4, PT, PT, R2, R7, RZ ;  /* 0x0000000702047210 */ /* 0x004fe20007ffe0ff */
[----:B------:R1:W-:Y:S04]  /*0780*/  STS [R11+0x8], R2 ;  /* 0x000008020b007388 */ /* 0x0003e80000000800 */
[----:B------:R1:W-:Y:S01]  /*0790*/  STS [R11+0xc], R4 ;  /* 0x00000c040b007388 */ /* 0x0003e20000000800 */
[----:B---3--:R-:W-:-:S07]  /*07a0*/  IMAD.IADD R12, R4, 0x1, R9 ;  /* 0x00000001040c7824 */ /* 0x008fce00078e0209 */
.L_x_8:
[----:B------:R-:W-:Y:S05]  /*07b0*/  @!P1 BRA `(.L_x_4) ;  /* 0x0000000000309947 */ /* 0x000fea0003800000 */
[----:B-1----:R-:W1:Y:S01]  /*07c0*/  S2R R5, SR_CgaCtaId ;  /* 0x0000000000057919 */ /* 0x002e620000008800 */
[----:B------:R-:W-:Y:S02]  /*07d0*/  MOV R2, 0x400 ;  /* 0x0000040000027802 */ /* 0x000fe40000000f00 */
[----:B------:R-:W-:Y:S02]  /*07e0*/  IADD3 R0, PT, PT, -R0, RZ, RZ ;  /* 0x000000ff00007210 */ /* 0x000fe40007ffe1ff */
[----:B-1----:R-:W-:-:S05]  /*07f0*/  LEA R5, R5, R2, 0x18 ;  /* 0x0000000205057211 */ /* 0x002fca00078ec0ff */
[----:B------:R-:W-:-:S07]  /*0800*/  IMAD R5, R24, 0x4, R5 ;  /* 0x0000000418057824 */ /* 0x000fce00078e0205 */
.L_x_9:
[----:B------:R-:W1:Y:S01]  /*0810*/  LDS R7, [R5] ;  /* 0x0000000005077984 */ /* 0x000e620000000800 */
[----:B------:R-:W-:-:S03]  /*0820*/  VIADD R0, R0, 0x1 ;  /* 0x0000000100007836 */ /* 0x000fc60000000000 */
[----:B------:R2:W-:Y:S02]  /*0830*/  STS [R5], R12 ;  /* 0x0000000c05007388 */ /* 0x0005e40000000800 */
[----:B------:R-:W-:Y:S01]  /*0840*/  ISETP.NE.AND P0, PT, R0, RZ, PT ;  /* 0x000000ff0000720c */ /* 0x000fe20003f05270 */
[----:B--2---:R-:W-:Y:S01]  /*0850*/  VIADD R5, R5, 0x4 ;  /* 0x0000000405057836 */ /* 0x004fe20000000000 */
[----:B-1----:R-:W-:-:S11]  /*0860*/  IADD3 R12, PT, PT, R7, R12, RZ ;  /* 0x0000000c070c7210 */ /* 0x002fd60007ffe0ff */
[----:B------:R-:W-:Y:S05]  /*0870*/  @P0 BRA `(.L_x_9) ;  /* 0xfffffffc00e40947 */ /* 0x000fea000383ffff */
.L_x_4:
[----:B------:R-:W-:Y:S05]  /*0880*/  BSYNC.RECONVERGENT B0 ;  /* 0x0000000000007941 */ /* 0x000fea0003800200 */
.L_x_3:
[----:B------:R-:W2:Y:S01]  /*0890*/  S2UR UR4, SR_CTAID.X ;  /* 0x00000000000479c3 */ /* 0x000ea20000002500 */
[----:B------:R-:W3:Y:S07]  /*08a0*/  LDCU UR9, c[0x0][0x398] ;  /* 0x00007300ff0977ac */ /* 0x000eee0008000800 */
[----:B------:R-:W2:Y:S02]  /*08b0*/  LDC R0, c[0x0][0x360] ;  /* 0x0000d800ff007b82 */ /* 0x000ea40000000800 */
[----:B--2---:R-:W-:-:S06]  /*08c0*/  IMAD R3, R0, UR4, R3 ;  /* 0x0000000400037c24 */ /* 0x004fcc000f8e0203 */
[----:B------:R-:W-:Y:S01]  /*08d0*/  BAR.SYNC.DEFER_BLOCKING 0x0 ;  /* 0x0000000000007b1d */ /* 0x000fe20000010000 */
[----:B---3--:R-:W-:-:S13]  /*08e0*/  ISETP.GE.AND P0, PT, R3, UR9, PT ;  /* 0x0000000903007c0c */ /* 0x008fda000bf06270 */
[----:B------:R-:W-:Y:S05]  /*08f0*/  @P0 EXIT ;  /* 0x000000000000094d */ /* 0x000fea0003800000 */
[----:B------:R-:W2:Y:S01]  /*0900*/  S2UR UR5, SR_CgaCtaId ;  /* 0x00000000000579c3 */ /* 0x000ea20000008800 */
[----:B------:R-:W3:Y:S01]  /*0910*/  LDCU UR8, c[0x0][0x370] ;  /* 0x00006e00ff0877ac */ /* 0x000ee20008000800 */
[----:B01----:R-:W-:Y:S01]  /*0920*/  IMAD.MOV.U32 R11, RZ, RZ, R3 ;  /* 0x000000ffff0b7224 */ /* 0x003fe200078e0003 */
[----:B------:R-:W-:-:S05]  /*0930*/  UMOV UR4, 0x400 ;  /* 0x0000040000047882 */ /* 0x000fca0000000000 */
[----:B------:R-:W0:Y:S08]  /*0940*/  LDC.64 R6, c[0x0][0x380] ;  /* 0x0000e000ff067b82 */ /* 0x000e300000000a00 */
[----:B------:R-:W1:Y:S01]  /*0950*/  LDC.64 R8, c[0x0][0x388] ;  /* 0x0000e200ff087b82 */ /* 0x000e620000000a00 */
[----:B---3--:R-:W-:Y:S01]  /*0960*/  IMAD R0, R0, UR8, RZ ;  /* 0x0000000800007c24 */ /* 0x008fe2000f8e02ff */
[----:B--2---:R-:W-:-:S12]  /*0970*/  ULEA UR4, UR5, UR4, 0x18 ;  /* 0x0000000405047291 */ /* 0x004fd8000f8ec0ff */
.L_x_10:
[----:B0-2---:R-:W-:-:S06]  /*0980*/  IMAD.WIDE R2, R11, 0x4, R6 ;  /* 0x000000040b027825 */ /* 0x005fcc00078e0206 */
[----:B------:R-:W2:Y:S01]  /*0990*/  LDG.E R3, desc[UR6][R2.64] ;  /* 0x0000000602037981 */ /* 0x000ea2000c1e1900 */
[----:B------:R-:W-:Y:S01]  /*09a0*/  MOV R13, 0x1 ;  /* 0x00000001000d7802 */ /* 0x000fe20000000f00 */
[----:B------:R-:W-:-:S05]  /*09b0*/  IMAD.IADD R11, R0, 0x1, R11 ;  /* 0x00000001000b7824 */ /* 0x000fca00078e020b */
[----:B------:R-:W-:Y:S02]  /*09c0*/  ISETP.GE.AND P0, PT, R11, UR9, PT ;  /* 0x000000090b007c0c */ /* 0x000fe4000bf06270 */
[----:B--2---:R-:W-:-:S05]  /*09d0*/  LEA R10, R3, UR4, 0x2 ;  /* 0x00000004030a7c11 */ /* 0x004fca000f8e10ff */
[----:B------:R-:W1:Y:S02]  /*09e0*/  ATOMS.ADD R5, [R10], R13 ;  /* 0x0000000d0a05738c */ /* 0x000e640000000000 */
[----:B-1----:R-:W-:-:S05]  /*09f0*/  IMAD.WIDE R4, R5, 0x4, R8 ;  /* 0x0000000405047825 */ /* 0x002fca00078e0208 */
[----:B------:R2:W-:Y:S01]  /*0a00*/  STG.E desc[UR6][R4.64], R3 ;  /* 0x0000000304007986 */ /* 0x0005e2000c101906 */
[----:B------:R-:W-:Y:S05]  /*0a10*/  @!P0 BRA `(.L_x_10) ;  /* 0xfffffffc00d88947 */ /* 0x000fea000383ffff */
[----:B------:R-:W-:Y:S05]  /*0a20*/  EXIT ;  /* 0x000000000000794d */ /* 0x000fea0003800000 */
.L_x_11:
[----:B------:R-:W-:-:S00]  /*0a30*/  BRA `(.L_x_11) ;  /* 0xfffffffc00fc7947 */ /* 0x000fc0000383ffff */
[----:B------:R-:W-:-:S00]  /*0a40*/  NOP ;  /* 0x0000000000007918 */ /* 0x000fc00000000000 */
        /* <DEDUP_REMOVED lines=11> */
.L_x_20:


//--------------------- .text._Z13countElementsPiS_ii --------------------------
	.section	.text._Z13countElementsPiS_ii,"ax",@progbits
	.align	128
        .global         _Z13countElementsPiS_ii
        .type           _Z13countElementsPiS_ii,@function
        .size           _Z13countElementsPiS_ii,(.L_x_21 - _Z13countElementsPiS_ii)
        .other          _Z13countElementsPiS_ii,@"STO_CUDA_ENTRY STV_DEFAULT"
_Z13countElementsPiS_ii:
.text._Z13countElementsPiS_ii:
[----:B------:R-:W-:Y:S01]  /*0000*/  LDC R1, c[0x0][0x37c] ;  /* 0x0000df00ff017b82 */ /* 0x000fe20000000800 */
[----:B------:R-:W0:Y:S01]  /*0010*/  S2R R7, SR_TID.X ;  /* 0x0000000000077919 */ /* 0x000e220000002100 */
[----:B------:R-:W0:Y:S01]  /*0020*/  LDCU UR8, c[0x0][0x394] ;  /* 0x00007280ff0877ac */ /* 0x000e220008000800 */
[----:B------:R-:W-:Y:S01]  /*0030*/  BSSY.RECONVERGENT B0, `(.L_x_12) ;  /* 0x000000d000007945 */ /* 0x000fe20003800200 */
[----:B0-----:R-:W-:-:S13]  /*0040*/  ISETP.GE.AND P0, PT, R7, UR8, PT ;  /* 0x0000000807007c0c */ /* 0x001fda000bf06270 */
[----:B------:R-:W-:Y:S05]  /*0050*/  @P0 BRA `(.L_x_13) ;  /* 0x0000000000280947 */ /* 0x000fea0003800000 */
[----:B------:R-:W0:Y:S01]  /*0060*/  S2R R5, SR_CgaCtaId ;  /* 0x0000000000057919 */ /* 0x000e220000008800 */
[----:B------:R-:W1:Y:S01]  /*0070*/  LDC R4, c[0x0][0x360] ;  /* 0x0000d800ff047b82 */ /* 0x000e620000000800 */
[----:B------:R-:W-:Y:S01]  /*0080*/  MOV R0, 0x400 ;  /* 0x0000040000007802 */ /* 0x000fe20000000f00 */
[----:B------:R-:W-:-:S03]  /*0090*/  IMAD.MOV.U32 R3, RZ, RZ, R7 ;  /* 0x000000ffff037224 */ /* 0x000fc600078e0007 */
[----:B0-----:R-:W-:-:S07]  /*00a0*/  LEA R0, R5, R0, 0x18 ;  /* 0x0000000005007211 */ /* 0x001fce00078ec0ff */
.L_x_14:
[----:B------:R-:W-:Y:S02]  /*00b0*/  IMAD R2, R3, 0x4, R0 ;  /* 0x0000000403027824 */ /* 0x000fe400078e0200 */
[----:B-1----:R-:W-:-:S03]  /*00c0*/  IMAD.IADD R3, R4, 0x1, R3 ;  /* 0x0000000104037824 */ /* 0x002fc600078e0203 */
[----:B------:R0:W-:Y:S02]  /*00d0*/  STS [R2], RZ ;  /* 0x000000ff02007388 */ /* 0x0001e40000000800 */
[----:B------:R-:W-:-:S13]  /*00e0*/  ISETP.GE.AND P0, PT, R3, UR8, PT ;  /* 0x0000000803007c0c */ /* 0x000fda000bf06270 */
[----:B0-----:R-:W-:Y:S05]  /*00f0*/  @!P0 BRA `(.L_x_14) ;  /* 0xfffffffc00ec8947 */ /* 0x001fea000383ffff */
.L_x_13:
[----:B------:R-:W-:Y:S05]  /*0100*/  BSYNC.RECONVERGENT B0 ;  /* 0x0000000000007941 */ /* 0x000fea0003800200 */
.L_x_12:
[----:B------:R-:W0:Y:S01]  /*0110*/  S2UR UR4, SR_CTAID.X ;  /* 0x00000000000479c3 */ /* 0x000e220000002500 */
[----:B------:R-:W1:Y:S01]  /*0120*/  LDCU UR5, c[0x0][0x390] ;  /* 0x00007200ff0577ac */ /* 0x000e620008000800 */
[----:B------:R-:W-:Y:S06]  /*0130*/  BSSY.RECONVERGENT B0, `(.L_x_15) ;  /* 0x0000015000007945 */ /* 0x000fec0003800200 */
[----:B------:R-:W-:Y:S01]  /*0140*/  BAR.SYNC.DEFER_BLOCKING 0x0 ;  /* 0x0000000000007b1d */ /* 0x000fe20000010000 */
[----:B------:R-:W-:-:S07]  /*0150*/  ISETP.GE.AND P0, PT, R7, UR8, PT ;  /* 0x0000000807007c0c */ /* 0x000fce000bf06270 */
[----:B------:R-:W0:Y:S01]  /*0160*/  LDC R8, c[0x0][0x360] ;  /* 0x0000d800ff087b82 */ /* 0x000e220000000800 */
[----:B------:R-:W2:Y:S01]  /*0170*/  LDCU.64 UR6, c[0x0][0x358] ;  /* 0x00006b00ff0677ac */ /* 0x000ea20008000a00 */
[----:B0-----:R-:W-:-:S05]  /*0180*/  IMAD R0, R8, UR4, R7 ;  /* 0x0000000408007c24 */ /* 0x001fca000f8e0207 */
[----:B-1----:R-:W-:-:S13]  /*0190*/  ISETP.GE.AND P1, PT, R0, UR5, PT ;  /* 0x0000000500007c0c */ /* 0x002fda000bf26270 */
[----:B--2---:R-:W-:Y:S05]  /*01a0*/  @P1 BRA `(.L_x_16) ;  /* 0x0000000000341947 */ /* 0x004fea0003800000 */
[----:B------:R-:W0:Y:S01]  /*01b0*/  S2R R3, SR_CgaCtaId ;  /* 0x0000000000037919 */ /* 0x000e220000008800 */
[----:B------:R-:W1:Y:S01]  /*01c0*/  LDC.64 R4, c[0x0][0x380] ;  /* 0x0000e000ff047b82 */ /* 0x000e620000000a00 */
[----:B------:R-:W2:Y:S01]  /*01d0*/  LDCU UR4, c[0x0][0x370] ;  /* 0x00006e00ff0477ac */ /* 0x000ea20008000800 */
[----:B------:R-:W-:Y:S01]  /*01e0*/  MOV R2, 0x400 ;  /* 0x0000040000027802 */ /* 0x000fe20000000f00 */
[----:B--2---:R-:W-:-:S03]  /*01f0*/  IMAD R9, R8, UR4, RZ ;  /* 0x0000000408097c24 */ /* 0x004fc6000f8e02ff */
[----:B0-----:R-:W-:-:S07]  /*0200*/  LEA R11, R3, R2, 0x18 ;  /* 0x00000002030b7211 */ /* 0x001fce00078ec0ff */
.L_x_17:
[----:B-1----:R-:W-:-:S06]  /*0210*/  IMAD.WIDE R2, R0, 0x4, R4 ;  /* 0x0000000400027825 */ /* 0x002fcc00078e0204 */
[----:B------:R-:W2:Y:S01]  /*0220*/  LDG.E R2, desc[UR6][R2.64] ;  /* 0x0000000602027981 */ /* 0x000ea2000c1e1900 */
[----:B------:R-:W-:-:S05]  /*0230*/  IMAD.IADD R0, R9, 0x1, R0 ;  /* 0x0000000109007824 */ /* 0x000fca00078e0200 */
[----:B------:R-:W-:Y:S01]  /*0240*/  ISETP.GE.AND P1, PT, R0, UR5, PT ;  /* 0x0000000500007c0c */ /* 0x000fe2000bf26270 */
[----:B0-2---:R-:W-:-:S05]  /*0250*/  IMAD R6, R2, 0x4, R11 ;  /* 0x0000000402067824 */ /* 0x005fca00078e020b */
[----:B------:R0:W-:Y:S07]  /*0260*/  ATOMS.POPC.INC.32 RZ, [R6+URZ] ;  /* 0x0000000006ff7f8c */ /* 0x0001ee000d8000ff */
[----:B------:R-:W-:Y:S05]  /*0270*/  @!P1 BRA `(.L_x_17) ;  /* 0xfffffffc00e49947 */ /* 0x000fea000383ffff */
.L_x_16:
[----:B------:R-:W-:Y:S05]  /*0280*/  BSYNC.RECONVERGENT B0 ;  /* 0x0000000000007941 */ /* 0x000fea0003800200 */
.L_x_15:
[----:B------:R-:W-:Y:S06]  /*0290*/  BAR.SYNC.DEFER_BLOCKING 0x0 ;  /* 0x0000000000007b1d */ /* 0x000fec0000010000 */
[----:B------:R-:W-:Y:S05]  /*02a0*/  @P0 EXIT ;  /* 0x000000000000094d */ /* 0x000fea0003800000 */
[----:B------:R-:W1:Y:S01]  /*02b0*/  S2UR UR5, SR_CgaCtaId ;  /* 0x00000000000579c3 */ /* 0x000e620000008800 */
[----:B------:R-:W-:-:S07]  /*02c0*/  UMOV UR4, 0x400 ;  /* 0x0000040000047882 */ /* 0x000fce0000000000 */
[----:B------:R-:W2:Y:S01]  /*02d0*/  LDC.64 R4, c[0x0][0x388] ;  /* 0x0000e200ff047b82 */ /* 0x000ea20000000a00 */
[----:B-1----:R-:W-:-:S12]  /*02e0*/  ULEA UR4, UR5, UR4, 0x18 ;  /* 0x0000000405047291 */ /* 0x002fd8000f8ec0ff */
.L_x_18:
[C---:B------:R-:W-:Y:S01]  /*02f0*/  LEA R0, R7.reuse, UR4, 0x2 ;  /* 0x0000000407007c11 */ /* 0x040fe2000f8e10ff */
[----:B-12---:R-:W-:-:S04]  /*0300*/  IMAD.WIDE R2, R7, 0x4, R4 ;  /* 0x0000000407027825 */ /* 0x006fc800078e0204 */
[----:B------:R-:W1:Y:S01]  /*0310*/  LDS R9, [R0] ;  /* 0x0000000000097984 */ /* 0x000e620000000800 */
[----:B------:R-:W-:-:S05]  /*0320*/  IMAD.IADD R7, R8, 0x1, R7 ;  /* 0x0000000108077824 */ /* 0x000fca00078e0207 */
[----:B------:R-:W-:Y:S01]  /*0330*/  ISETP.GE.AND P0, PT, R7, UR8, PT ;  /* 0x0000000807007c0c */ /* 0x000fe2000bf06270 */
[----:B-1----:R1:W-:-:S12]  /*0340*/  REDG.E.ADD.STRONG.GPU desc[UR6][R2.64], R9 ;  /* 0x000000090200798e */ /* 0x0023d8000c12e106 */
[----:B------:R-:W-:Y:S05]  /*0350*/  @!P0 BRA `(.L_x_18) ;  /* 0xfffffffc00e48947 */ /* 0x000fea000383ffff */
[----:B------:R-:W-:Y:S05]  /*0360*/  EXIT ;  /* 0x000000000000794d */ /* 0x000fea0003800000 */
.L_x_19:
        /* <DEDUP_REMOVED lines=9> */
.L_x_21:


//--------------------- .nv.shared._Z12sortElementsPiS_S_ii --------------------------
	.section	.nv.shared._Z12sortElementsPiS_S_ii,"aw",@nobits
	.sectionflags	@""
	.align	16
	.zero		1024


//--------------------- .nv.shared.reserved.0     --------------------------
	.section	.nv.shared.reserved.0,"aw",@nobits
	.weak		__nv_reservedSMEM_offset_0_alias
	.size		__nv_reservedSMEM_offset_0_alias, 0, 64
	.other		__nv_reservedSMEM_offset_0_alias,@"STO_CUDA_RESERVED_SHARED STV_DEFAULT"
__nv_reservedSMEM_offset_0_alias:
	.zero		0
	.zero		64


//--------------------- .nv.shared._Z13countElementsPiS_ii --------------------------
	.section	.nv.shared._Z13countElementsPiS_ii,"aw",@nobits
	.sectionflags	@""
	.align	16
	.zero		1024


//--------------------- .nv.constant0._Z12sortElementsPiS_S_ii --------------------------
	.section	.nv.constant0._Z12sortElementsPiS_S_ii,"a",@progbits
	.sectionflags	@""
	.align	4
.nv.constant0._Z12sortElementsPiS_S_ii:
	.zero		928


//--------------------- .nv.constant0._Z13countElementsPiS_ii --------------------------
	.section	.nv.constant0._Z13countElementsPiS_ii,"a",@progbits
	.sectionflags	@""
	.align	4
.nv.constant0._Z13countElementsPiS_ii:
	.zero		920


//--------------------- SYMBOLS --------------------------

	.type		.nv.reservedSmem.offset0,@object
	.size		.nv.reservedSmem.offset0,0x4
	.type		.nv.reservedSmem.cap,@object
	.size		.nv.reservedSmem.cap,0x4
